//
// Generated by NVIDIA NVVM Compiler
//
// Compiler Build ID: CL-36424714
// Cuda compilation tools, release 13.0, V13.0.88
// Based on NVVM 20.0.0
//

.version 9.0
.target sm_100
.address_size 64

	// .globl	_Z8mykernelv
.extern .func  (.param .b32 func_retval0) vprintf
(
	.param .b64 vprintf_param_0,
	.param .b64 vprintf_param_1
)
;
.global .align 1 .b8 $str[15] = {72, 101, 108, 108, 111, 32, 87, 111, 114, 108, 100, 33, 32, 10};

.visible .entry _Z8mykernelv()
{
	.reg .b32 	%r<3>;
	.reg .b64 	%rd<3>;

	mov.u64 	%rd1, $str;
	cvta.global.u64 	%rd2, %rd1;
	{ // callseq 0, 0
	.param .b64 param0;
	st.param.b64 	[param0], %rd2;
	.param .b64 param1;
	st.param.b64 	[param1], 0;
	.param .b32 retval0;
	call.uni (retval0), 
	vprintf, 
	(
	param0, 
	param1
	);
	ld.param.b32 	%r1, [retval0];
	} // callseq 0
	ret;

}


// ===== COMPILED SASS (sm_100) =====

	.target	sm_100

	.elftype	@"ET_EXEC"


//--------------------- .note.nv.tkinfo           --------------------------
	.section	.note.nv.tkinfo,"",@"SHT_NOTE"
	.sectionflags	@"SHF_NOTE_NV_TKINFO"
	.tkinfo
        /*0018*/ 	.word	0x00000002
        /*0030*/ 	.string	""
        /*0030*/ 	.string	"ptxas"
        /*0030*/ 	.string	"Cuda compilation tools, release 13.0, V13.0.88"
        /*0030*/ 	.string	"Build cuda_13.0.r13.0/compiler.36424714_0"
        /*0030*/ 	.string	"-arch sm_100 -m 64 "



//--------------------- .note.nv.cuinfo           --------------------------
	.section	.note.nv.cuinfo,"",@"SHT_NOTE"
	.sectionflags	@"SHF_NOTE_NV_CUINFO"
        /*0018*/ 	.short	0x0002
        /*001a*/ 	.short	0x0064
        /*001c*/ 	.short	0x0082
	.zero		2


//--------------------- .nv.info                  --------------------------
	.section	.nv.info,"",@"SHT_CUDA_INFO"
	.align	4


	//----- nvinfo : EIATTR_REGCOUNT
	.align		4
        /*0000*/ 	.byte	0x04, 0x2f
        /*0002*/ 	.short	(.L_2 - .L_1)
	.align		4
.L_1:
        /*0004*/ 	.word	index@(_Z8mykernelv)
        /*0008*/ 	.word	0x00000018


	//----- nvinfo : EIATTR_FRAME_SIZE
	.align		4
.L_2:
        /*000c*/ 	.byte	0x04, 0x11
        /*000e*/ 	.short	(.L_4 - .L_3)
	.align		4
.L_3:
        /*0010*/ 	.word	index@(_Z8mykernelv)
        /*0014*/ 	.word	0x00000000


	//----- nvinfo : EIATTR_MIN_STACK_SIZE
	.align		4
.L_4:
        /*0018*/ 	.byte	0x04, 0x12
        /*001a*/ 	.short	(.L_6 - .L_5)
	.align		4
.L_5:
        /*001c*/ 	.word	index@(_Z8mykernelv)
        /*0020*/ 	.word	0x00000000
.L_6:


//--------------------- .nv.compat                --------------------------
	.section	.nv.compat,"",@"SHT_CUDA_COMPAT_INFO"
	.align	4
        /*0000*/ 	.byte	0x02, 0x09, 0x00, 0x00, 0x02, 0x02, 0x01, 0x00, 0x02, 0x05, 0x05, 0x00, 0x03, 0x07, 0x01, 0x01
        /*0010*/ 	.byte	0x02, 0x03, 0x00, 0x00, 0x02, 0x06, 0x01, 0x00, 0x04, 0x0b, 0x08, 0x00, 0x09, 0x00, 0x00, 0x00
        /*0020*/ 	.byte	0x00, 0x00, 0x00, 0x00


//--------------------- .nv.info._Z8mykernelv     --------------------------
	.section	.nv.info._Z8mykernelv,"",@"SHT_CUDA_INFO"
	.sectionflags	@""
	.align	4


	//----- nvinfo : EIATTR_CUDA_API_VERSION
	.align		4
        /*0000*/ 	.byte	0x04, 0x37
        /*0002*/ 	.short	(.L_8 - .L_7)
.L_7:
        /*0004*/ 	.word	0x00000082


	//----- nvinfo : EIATTR_SPARSE_MMA_MASK
	.align		4
.L_8:
        /*0008*/ 	.byte	0x03, 0x50
        /*000a*/ 	.short	0x0000


	//----- nvinfo : EIATTR_MAXREG_COUNT
	.align		4
        /*000c*/ 	.byte	0x03, 0x1b
        /*000e*/ 	.short	0x00ff


	//----- nvinfo : EIATTR_EXTERNS
	.align		4
        /*0010*/ 	.byte	0x04, 0x0f
        /*0012*/ 	.short	(.L_10 - .L_9)


	//   ....[0]....
	.align		4
.L_9:
        /*0014*/ 	.word	index@(vprintf)


	//----- nvinfo : EIATTR_MERCURY_ISA_VERSION
	.align		4
.L_10:
        /*0018*/ 	.byte	0x03, 0x5f
        /*001a*/ 	.short	0x0101


	//----- nvinfo : EIATTR_VRC_CTA_INIT_COUNT
	.align		4
        /*001c*/ 	.byte	0x02, 0x4a
	.zero		1
	.zero		1


	//----- nvinfo : EIATTR_SYSCALL_OFFSETS
	.align		4
        /*0020*/ 	.byte	0x04, 0x46
        /*0022*/ 	.short	(.L_12 - .L_11)


	//   ....[0]....
.L_11:
        /*0024*/ 	.word	0x00000080


	//----- nvinfo : EIATTR_EXIT_INSTR_OFFSETS
	.align		4
.L_12:
        /*0028*/ 	.byte	0x04, 0x1c
        /*002a*/ 	.short	(.L_14 - .L_13)


	//   ....[0]....
.L_13:
        /*002c*/ 	.word	0x00000090


	//----- nvinfo : EIATTR_SW_WAR
	.align		4
.L_14:
        /*0030*/ 	.byte	0x04, 0x36
        /*0032*/ 	.short	(.L_16 - .L_15)
.L_15:
        /*0034*/ 	.word	0x00000008
.L_16:


//--------------------- .nv.callgraph             --------------------------
	.section	.nv.callgraph,"",@"SHT_CUDA_CALLGRAPH"
	.align	4
	.sectionentsize	8
	.align		4
        /*0000*/ 	.word	0x00000000
	.align		4
        /*0004*/ 	.word	0xffffffff
	.align		4
        /*0008*/ 	.word	index@(_Z8mykernelv)
	.align		4
        /*000c*/ 	.word	index@(vprintf)
	.align		4
        /*0010*/ 	.word	0x00000000
	.align		4
        /*0014*/ 	.word	0xfffffffe
	.align		4
        /*0018*/ 	.word	0x00000000
	.align		4
        /*001c*/ 	.word	0xfffffffd
	.align		4
        /*0020*/ 	.word	0x00000000
	.align		4
        /*0024*/ 	.word	0xfffffffc


//--------------------- .nv.constant4             --------------------------
	.section	.nv.constant4,"a",@progbits
	.align	8
	.align		8
.nv.constant4:
        /*0000*/ 	.dword	vprintf
	.align		8
        /*0008*/ 	.dword	$str


//--------------------- .text._Z8mykernelv        --------------------------
	.section	.text._Z8mykernelv,"ax",@progbits
	.align	128
        .global         _Z8mykernelv
        .type           _Z8mykernelv,@function
        .size           _Z8mykernelv,(.L_x_2 - _Z8mykernelv)
        .other          _Z8mykernelv,@"STO_CUDA_ENTRY STV_DEFAULT"
_Z8mykernelv:
.text._Z8mykernelv:
[----:B------:R-:W0:Y:S01]  /*0000*/  LDC R1, c[0x0][0x37c] ;  /* 0x0000df00ff017b82 */ /* 0x000e220000000800 */
[----:B------:R-:W-:Y:S01]  /*0010*/  MOV R0, 0x0 ;  /* 0x0000000000007802 */ /* 0x000fe20000000f00 */
[----:B------:R-:W1:Y:S01]  /*0020*/  LDCU.64 UR4, c[0x4][0x8] ;  /* 0x01000100ff0477ac */ /* 0x000e620008000a00 */
[----:B------:R-:W-:-:S05]  /*0030*/  CS2R R6, SRZ ;  /* 0x0000000000067805 */ /* 0x000fca000001ff00 */
[----:B------:R2:W3:Y:S01]  /*0040*/  LDC.64 R2, c[0x4][R0] ;  /* 0x0100000000027b82 */ /* 0x0004e20000000a00 */
[----:B-1----:R-:W-:Y:S02]  /*0050*/  IMAD.U32 R4, RZ, RZ, UR4 ;  /* 0x00000004ff047e24 */ /* 0x002fe4000f8e00ff */
[----:B--2---:R-:W-:-:S07]  /*0060*/  IMAD.U32 R5, RZ, RZ, UR5 ;  /* 0x00000005ff057e24 */ /* 0x004fce000f8e00ff */
[----:B------:R-:W-:-:S07]  /*0070*/  LEPC R20, `(.L_x_0) ;  /* 0x000000001014794e */ /* 0x000fce0000000000 */
[----:B0--3--:R-:W-:Y:S05]  /*0080*/  CALL.ABS.NOINC R2 ;  /* 0x0000000002007343 */ /* 0x009fea0003c00000 */
.L_x_0:
[----:B------:R-:W-:Y:S05]  /*0090*/  EXIT ;  /* 0x000000000000794d */ /* 0x000fea0003800000 */
.L_x_1:
[----:B------:R-:W-:-:S00]  /*00a0*/  BRA `(.L_x_1) ;  /* 0xfffffffc00fc7947 */ /* 0x000fc0000383ffff */
[----:B------:R-:W-:-:S00]  /*00b0*/  NOP ;  /* 0x0000000000007918 */ /* 0x000fc00000000000 */
        /* <DEDUP_REMOVED lines=12> */
.L_x_2:


//--------------------- .nv.global.init           --------------------------
	.section	.nv.global.init,"aw",@progbits
.nv.global.init:
	.type		$str,@object
	.size		$str,(.L_0 - $str)
$str:
        /*0000*/ 	.byte	0x48, 0x65, 0x6c, 0x6c, 0x6f, 0x20, 0x57, 0x6f, 0x72, 0x6c, 0x64, 0x21, 0x20, 0x0a, 0x00
.L_0:


//--------------------- .nv.shared.reserved.0     --------------------------
	.section	.nv.shared.reserved.0,"aw",@nobits
	.weak		__nv_reservedSMEM_offset_0_alias
	.size		__nv_reservedSMEM_offset_0_alias, 0, 64
	.other		__nv_reservedSMEM_offset_0_alias,@"STO_CUDA_RESERVED_SHARED STV_DEFAULT"
__nv_reservedSMEM_offset_0_alias:
	.zero		0
	.zero		64


//--------------------- .nv.constant0._Z8mykernelv --------------------------
	.section	.nv.constant0._Z8mykernelv,"a",@progbits
	.sectionflags	@""
	.align	4
.nv.constant0._Z8mykernelv:
	.zero		896


//--------------------- SYMBOLS --------------------------

	.type		.nv.reservedSmem.offset0,@object
	.size		.nv.reservedSmem.offset0,0x4
	.type		vprintf,@function
